	.headerflags	@"EF_CUDA_TEXMODE_UNIFIED EF_CUDA_64BIT_ADDRESS EF_CUDA_ACCELERATORS EF_CUDA_SM90 EF_CUDA_VIRTUAL_SM(EF_CUDA_SM90)"
	.elftype	@"ET_EXEC"


//--------------------- .nv.info                  --------------------------
	.section	.nv.info,"",@"SHT_CUDA_INFO"
	.align	4


	//----- nvinfo : EIATTR_REGCOUNT
	.align		4
        /*0000*/ 	.byte	0x04, 0x2f
        /*0002*/ 	.short	(.L_1 - .L_0)
	.align		4
.L_0:
        /*0004*/ 	.word	index@(triton_per_fused_embedding_mean_pow_sub_9)
        /*0008*/ 	.word	0x0000000f


	//----- nvinfo : EIATTR_MIN_STACK_SIZE
	.align		4
.L_1:
        /*000c*/ 	.byte	0x04, 0x12
        /*000e*/ 	.short	(.L_3 - .L_2)
	.align		4
.L_2:
        /*0010*/ 	.word	index@(triton_per_fused_embedding_mean_pow_sub_9)
        /*0014*/ 	.word	0x00000000


	//----- nvinfo : EIATTR_FRAME_SIZE
	.align		4
.L_3:
        /*0018*/ 	.byte	0x04, 0x11
        /*001a*/ 	.short	(.L_5 - .L_4)
	.align		4
.L_4:
        /*001c*/ 	.word	index@(triton_per_fused_embedding_mean_pow_sub_9)
        /*0020*/ 	.word	0x00000000


	//----- nvinfo : EIATTR_MIN_STACK_SIZE
	.align		4
.L_5:
        /*0024*/ 	.byte	0x04, 0x12
        /*0026*/ 	.short	(.L_7 - .L_6)
	.align		4
.L_6:
        /*0028*/ 	.word	index@(triton_per_fused_embedding_mean_pow_sub_9)
        /*002c*/ 	.word	0x00000000
.L_7:


//--------------------- .nv.info.triton_per_fused_embedding_mean_pow_sub_9 --------------------------
	.section	.nv.info.triton_per_fused_embedding_mean_pow_sub_9,"",@"SHT_CUDA_INFO"
	.sectionflags	@""
	.align	4


	//----- nvinfo : EIATTR_CUDA_API_VERSION
	.align		4
        /*0000*/ 	.byte	0x04, 0x37
        /*0002*/ 	.short	(.L_9 - .L_8)
.L_8:
        /*0004*/ 	.word	0x0000007c


	//----- nvinfo : EIATTR_KPARAM_INFO
	.align		4
.L_9:
        /*0008*/ 	.byte	0x04, 0x17
        /*000a*/ 	.short	(.L_11 - .L_10)
.L_10:
        /*000c*/ 	.word	0x00000000
        /*0010*/ 	.short	0x0003
        /*0012*/ 	.short	0x0014
        /*0014*/ 	.byte	0x00, 0xf0, 0x11, 0x00


	//----- nvinfo : EIATTR_KPARAM_INFO
	.align		4
.L_11:
        /*0018*/ 	.byte	0x04, 0x17
        /*001a*/ 	.short	(.L_13 - .L_12)
.L_12:
        /*001c*/ 	.word	0x00000000
        /*0020*/ 	.short	0x0002
        /*0022*/ 	.short	0x0010
        /*0024*/ 	.byte	0x00, 0xf0, 0x11, 0x00


	//----- nvinfo : EIATTR_KPARAM_INFO
	.align		4
.L_13:
        /*0028*/ 	.byte	0x04, 0x17
        /*002a*/ 	.short	(.L_15 - .L_14)
.L_14:
        /*002c*/ 	.word	0x00000000
        /*0030*/ 	.short	0x0001
        /*0032*/ 	.short	0x0008
        /*0034*/ 	.byte	0x00, 0xf4, 0x21, 0x00


	//----- nvinfo : EIATTR_KPARAM_INFO
	.align		4
.L_15:
        /*0038*/ 	.byte	0x04, 0x17
        /*003a*/ 	.short	(.L_17 - .L_16)
.L_16:
        /*003c*/ 	.word	0x00000000
        /*0040*/ 	.short	0x0000
        /*0042*/ 	.short	0x0000
        /*0044*/ 	.byte	0x00, 0xf4, 0x21, 0x00


	//----- nvinfo : EIATTR_SPARSE_MMA_MASK
	.align		4
.L_17:
        /*0048*/ 	.byte	0x03, 0x50
        /*004a*/ 	.short	0x0000


	//----- nvinfo : EIATTR_MAXREG_COUNT
	.align		4
        /*004c*/ 	.byte	0x03, 0x1b
        /*004e*/ 	.short	0x00ff


	//----- nvinfo : EIATTR_COOP_GROUP_MASK_REGIDS
	.align		4
        /*0050*/ 	.byte	0x04, 0x29
        /*0052*/ 	.short	(.L_19 - .L_18)


	//   ....[0]....
.L_18:
        /*0054*/ 	.word	0xffffffff


	//   ....[1]....
        /*0058*/ 	.word	0xffffffff


	//   ....[2]....
        /*005c*/ 	.word	0xffffffff


	//   ....[3]....
        /*0060*/ 	.word	0xffffffff


	//   ....[4]....
        /*0064*/ 	.word	0xffffffff


	//   ....[5]....
        /*0068*/ 	.word	0xffffffff


	//----- nvinfo : EIATTR_COOP_GROUP_INSTR_OFFSETS
	.align		4
.L_19:
        /*006c*/ 	.byte	0x04, 0x28
        /*006e*/ 	.short	(.L_21 - .L_20)


	//   ....[0]....
.L_20:
        /*0070*/ 	.word	0x00000150


	//   ....[1]....
        /*0074*/ 	.word	0x00000180


	//   ....[2]....
        /*0078*/ 	.word	0x000001a0


	//   ....[3]....
        /*007c*/ 	.word	0x000001c0


	//   ....[4]....
        /*0080*/ 	.word	0x000001e0


	//   ....[5]....
        /*0084*/ 	.word	0x00000260


	//----- nvinfo : EIATTR_EXIT_INSTR_OFFSETS
	.align		4
.L_21:
        /*0088*/ 	.byte	0x04, 0x1c
        /*008a*/ 	.short	(.L_23 - .L_22)


	//   ....[0]....
.L_22:
        /*008c*/ 	.word	0x000002a0


	//   ....[1]....
        /*0090*/ 	.word	0x000002f0


	//----- nvinfo : EIATTR_REQNTID
	.align		4
.L_23:
        /*0094*/ 	.byte	0x04, 0x10
        /*0096*/ 	.short	(.L_25 - .L_24)
.L_24:
        /*0098*/ 	.word	0x00000040
        /*009c*/ 	.word	0x00000001
        /*00a0*/ 	.word	0x00000001


	//----- nvinfo : EIATTR_CBANK_PARAM_SIZE
	.align		4
.L_25:
        /*00a4*/ 	.byte	0x03, 0x19
        /*00a6*/ 	.short	0x0018


	//----- nvinfo : EIATTR_PARAM_CBANK
	.align		4
        /*00a8*/ 	.byte	0x04, 0x0a
        /*00aa*/ 	.short	(.L_27 - .L_26)
	.align		4
.L_26:
        /*00ac*/ 	.word	index@(.nv.constant0.triton_per_fused_embedding_mean_pow_sub_9)
        /*00b0*/ 	.short	0x0210
        /*00b2*/ 	.short	0x0018


	//----- nvinfo : EIATTR_SW_WAR
	.align		4
.L_27:
        /*00b4*/ 	.byte	0x04, 0x36
        /*00b6*/ 	.short	(.L_29 - .L_28)
.L_28:
        /*00b8*/ 	.word	0x00000008
.L_29:


//--------------------- .nv.callgraph             --------------------------
	.section	.nv.callgraph,"",@"SHT_CUDA_CALLGRAPH"
	.align	4
	.sectionentsize	8
	.align		4
        /*0000*/ 	.word	0x00000000
	.align		4
        /*0004*/ 	.word	0xffffffff
	.align		4
        /*0008*/ 	.word	0x00000000
	.align		4
        /*000c*/ 	.word	0xfffffffe
	.align		4
        /*0010*/ 	.word	0x00000000
	.align		4
        /*0014*/ 	.word	0xfffffffd
	.align		4
        /*0018*/ 	.word	0x00000000
	.align		4
        /*001c*/ 	.word	0xfffffffc


//--------------------- .text.triton_per_fused_embedding_mean_pow_sub_9 --------------------------
	.section	.text.triton_per_fused_embedding_mean_pow_sub_9,"ax",@progbits
	.sectionflags	@"SHF_BARRIERS=1"
	.align	128
        .global         triton_per_fused_embedding_mean_pow_sub_9
        .type           triton_per_fused_embedding_mean_pow_sub_9,@function
        .size           triton_per_fused_embedding_mean_pow_sub_9,(.L_x_1 - triton_per_fused_embedding_mean_pow_sub_9)
        .other          triton_per_fused_embedding_mean_pow_sub_9,@"STO_CUDA_ENTRY STV_DEFAULT"
triton_per_fused_embedding_mean_pow_sub_9:
.text.triton_per_fused_embedding_mean_pow_sub_9:
[----:B------:R-:W0:Y:S02]  /*0000*/  LDC R1, c[0x0][0x28] ;  /* 0x00000a00ff017b82 */ /* 0x000e240000000800 */
[----:B------:R-:W1:Y:S01]  /*0010*/  S2R R12, SR_TID.X ;  /* 0x00000000000c7919 */ /* 0x000e620000002100 */
[----:B------:R-:W2:Y:S01]  /*0020*/  LDC.64 R2, c[0x0][0x210] ;  /* 0x00008400ff027b82 */ /* 0x000ea20000000a00 */
[----:B------:R-:W-:Y:S01]  /*0030*/  IMAD.MOV.U32 R4, RZ, RZ, RZ ;  /* 0x000000ffff047224 */ /* 0x000fe200078e00ff */
[----:B------:R-:W-:Y:S01]  /*0040*/  ULDC.64 UR6, c[0x0][0x208] ;  /* 0x0000820000067ab9 */ /* 0x000fe20000000a00 */
[----:B------:R-:W3:Y:S01]  /*0050*/  S2R R0, SR_CTAID.X ;  /* 0x0000000000007919 */ /* 0x000ee20000002500 */
[----:B-1----:R-:W-:Y:S02]  /*0060*/  LOP3.LUT R5, R12, 0x3f, RZ, 0xc0, !PT ;  /* 0x0000003f0c057812 */ /* 0x002fe400078ec0ff */
[----:B---3--:R-:W-:-:S03]  /*0070*/  ISETP.GE.AND P0, PT, R0, 0x8, PT ;  /* 0x000000080000780c */ /* 0x008fc60003f06270 */
[----:B------:R-:W-:-:S04]  /*0080*/  IMAD R7, R0, 0x40, R5 ;  /* 0x0000004000077824 */ /* 0x000fc800078e0205 */
[----:B--2---:R-:W-:-:S06]  /*0090*/  IMAD.WIDE R2, R7, 0x4, R2 ;  /* 0x0000000407027825 */ /* 0x004fcc00078e0202 */
[----:B------:R1:W2:Y:S01]  /*00a0*/  @!P0 LDG.E R4, desc[UR6][R2.64] ;  /* 0x0000000602048981 */ /* 0x0002a2000c1e1900 */
[----:B------:R-:W3:Y:S01]  /*00b0*/  S2UR UR5, SR_CgaCtaId ;  /* 0x00000000000579c3 */ /* 0x000ee20000008800 */
[C---:B------:R-:W-:Y:S01]  /*00c0*/  LOP3.LUT P1, RZ, R12.reuse, 0x1f, RZ, 0xc0, !PT ;  /* 0x0000001f0cff7812 */ /* 0x040fe2000782c0ff */
[----:B------:R-:W-:Y:S01]  /*00d0*/  UMOV UR4, 0x400 ;  /* 0x0000040000047882 */ /* 0x000fe20000000000 */
[----:B------:R-:W-:Y:S02]  /*00e0*/  ISETP.GE.AND P2, PT, R12, 0x2, PT ;  /* 0x000000020c00780c */ /* 0x000fe40003f46270 */
[----:B-1----:R-:W-:-:S04]  /*00f0*/  SHF.R.U32.HI R2, RZ, 0x3, R12 ;  /* 0x00000003ff027819 */ /* 0x002fc8000001160c */
[----:B------:R-:W-:Y:S01]  /*0100*/  LOP3.LUT R2, R2, 0x4, RZ, 0xc0, !PT ;  /* 0x0000000402027812 */ /* 0x000fe200078ec0ff */
[----:B---3--:R-:W-:Y:S01]  /*0110*/  UPRMT UR4, UR5, 0x654, UR4 ;  /* 0x0000065405047896 */ /* 0x008fe20008000004 */
[----:B--2---:R-:W-:-:S04]  /*0120*/  SEL R4, R4, RZ, !P0 ;  /* 0x000000ff04047207 */ /* 0x004fc80004000000 */
[----:B------:R-:W-:Y:S02]  /*0130*/  FSEL R4, R4, RZ, !P0 ;  /* 0x000000ff04047208 */ /* 0x000fe40004000000 */
[----:B------:R-:W-:-:S03]  /*0140*/  ISETP.EQ.AND P0, PT, R5, RZ, !P0 ;  /* 0x000000ff0500720c */ /* 0x000fc60004702270 */
[----:B------:R-:W1:Y:S02]  /*0150*/  SHFL.BFLY PT, R7, R4, 0x10, 0x1f ;  /* 0x0e001f0004077f89 */ /* 0x000e6400000e0000 */
[----:B-1----:R-:W-:Y:S01]  /*0160*/  FADD R7, R4, R7 ;  /* 0x0000000704077221 */ /* 0x002fe20000000000 */
[----:B------:R-:W-:-:S04]  /*0170*/  LOP3.LUT R4, R12, 0x1, RZ, 0xc0, !PT ;  /* 0x000000010c047812 */ /* 0x000fc800078ec0ff */
[----:B------:R-:W1:Y:S02]  /*0180*/  SHFL.BFLY PT, R6, R7, 0x8, 0x1f ;  /* 0x0d001f0007067f89 */ /* 0x000e6400000e0000 */
[----:B-1----:R-:W-:-:S05]  /*0190*/  FADD R6, R7, R6 ;  /* 0x0000000607067221 */ /* 0x002fca0000000000 */
[----:B------:R-:W1:Y:S02]  /*01a0*/  SHFL.BFLY PT, R9, R6, 0x4, 0x1f ;  /* 0x0c801f0006097f89 */ /* 0x000e6400000e0000 */
[----:B-1----:R-:W-:-:S05]  /*01b0*/  FADD R9, R6, R9 ;  /* 0x0000000906097221 */ /* 0x002fca0000000000 */
[----:B------:R-:W1:Y:S02]  /*01c0*/  SHFL.BFLY PT, R8, R9, 0x2, 0x1f ;  /* 0x0c401f0009087f89 */ /* 0x000e6400000e0000 */
[----:B-1----:R-:W-:-:S05]  /*01d0*/  FADD R8, R9, R8 ;  /* 0x0000000809087221 */ /* 0x002fca0000000000 */
[----:B------:R-:W1:Y:S02]  /*01e0*/  SHFL.BFLY PT, R3, R8, 0x1, 0x1f ;  /* 0x0c201f0008037f89 */ /* 0x000e6400000e0000 */
[----:B-1----:R-:W-:Y:S01]  /*01f0*/  FADD R11, R8, R3 ;  /* 0x00000003080b7221 */ /* 0x002fe20000000000 */
[----:B------:R-:W-:-:S04]  /*0200*/  LEA R3, R12, UR4, 0x2 ;  /* 0x000000040c037c11 */ /* 0x000fc8000f8e10ff */
[----:B------:R-:W-:Y:S01]  /*0210*/  @!P1 STS [R2+UR4], R11 ;  /* 0x0000000b02009988 */ /* 0x000fe20008000804 */
[----:B------:R-:W-:Y:S01]  /*0220*/  BAR.SYNC.DEFER_BLOCKING 0x0 ;  /* 0x0000000000007b1d */ /* 0x000fe20000010000 */
[----:B------:R-:W-:-:S04]  /*0230*/  ISETP.NE.U32.AND P1, PT, R4, 0x1, PT ;  /* 0x000000010400780c */ /* 0x000fc80003f25070 */
[----:B------:R-:W-:Y:S01]  /*0240*/  ISETP.LT.AND P1, PT, R12, 0x2, P1 ;  /* 0x000000020c00780c */ /* 0x000fe20000f21270 */
[----:B------:R-:W1:Y:S04]  /*0250*/  @!P2 LDS R10, [R3] ;  /* 0x00000000030aa984 */ /* 0x000e680000000800 */
[----:B-1----:R-:W1:Y:S02]  /*0260*/  SHFL.BFLY PT, R7, R10, 0x1, 0x1f ;  /* 0x0c201f000a077f89 */ /* 0x002e6400000e0000 */
[----:B-1----:R-:W-:-:S06]  /*0270*/  FADD R4, R10, R7 ;  /* 0x000000070a047221 */ /* 0x002fcc0000000000 */
[----:B------:R1:W-:Y:S01]  /*0280*/  @P1 STS [R3], R4 ;  /* 0x0000000403001388 */ /* 0x0003e20000000800 */
[----:B------:R-:W-:Y:S06]  /*0290*/  BAR.SYNC.DEFER_BLOCKING 0x0 ;  /* 0x0000000000007b1d */ /* 0x000fec0000010000 */
[----:B-1----:R-:W-:Y:S05]  /*02a0*/  @!P0 EXIT ;  /* 0x000000000000894d */ /* 0x002fea0003800000 */
[----:B------:R-:W0:Y:S01]  /*02b0*/  LDS R5, [UR4] ;  /* 0x00000004ff057984 */ /* 0x000e220008000800 */
[----:B------:R-:W1:Y:S02]  /*02c0*/  LDC.64 R2, c[0x0][0x218] ;  /* 0x00008600ff027b82 */ /* 0x000e640000000a00 */
[----:B-1----:R-:W-:-:S05]  /*02d0*/  IMAD.WIDE R2, R0, 0x4, R2 ;  /* 0x0000000400027825 */ /* 0x002fca00078e0202 */
[----:B0-----:R-:W-:Y:S01]  /*02e0*/  STG.E desc[UR6][R2.64], R5 ;  /* 0x0000000502007986 */ /* 0x001fe2000c101906 */
[----:B------:R-:W-:Y:S05]  /*02f0*/  EXIT ;  /* 0x000000000000794d */ /* 0x000fea0003800000 */
.L_x_0:
[----:B------:R-:W-:-:S00]  /*0300*/  BRA `(.L_x_0) ;  /* 0xfffffffc00fc7947 */ /* 0x000fc0000383ffff */
[----:B------:R-:W-:-:S00]  /*0310*/  NOP ;  /* 0x0000000000007918 */ /* 0x000fc00000000000 */
        /* <DEDUP_REMOVED lines=14> */
.L_x_1:


//--------------------- .nv.shared.triton_per_fused_embedding_mean_pow_sub_9 --------------------------
	.section	.nv.shared.triton_per_fused_embedding_mean_pow_sub_9,"aw",@nobits
	.sectionflags	@""
	.align	16
	.zero		1024


//--------------------- .nv.constant0.triton_per_fused_embedding_mean_pow_sub_9 --------------------------
	.section	.nv.constant0.triton_per_fused_embedding_mean_pow_sub_9,"a",@progbits
	.sectionflags	@""
	.align	4
.nv.constant0.triton_per_fused_embedding_mean_pow_sub_9:
	.zero		552
